//
// Generated by NVIDIA NVVM Compiler
//
// Compiler Build ID: CL-36424714
// Cuda compilation tools, release 13.0, V13.0.88
// Based on NVVM 20.0.0
//

.version 9.0
.target sm_100
.address_size 64

	// .globl	_Z13GPU_reductionPiS_
// _ZZ13GPU_reductionPiS_E6vector has been demoted

.visible .entry _Z13GPU_reductionPiS_(
	.param .u64 .ptr .align 1 _Z13GPU_reductionPiS__param_0,
	.param .u64 .ptr .align 1 _Z13GPU_reductionPiS__param_1
)
{
	.reg .pred 	%p<17>;
	.reg .b32 	%r<51>;
	.reg .b64 	%rd<9>;
	// demoted variable
	.shared .align 4 .b8 _ZZ13GPU_reductionPiS_E6vector[32768];
	ld.param.u64 	%rd4, [_Z13GPU_reductionPiS__param_0];
	ld.param.u64 	%rd3, [_Z13GPU_reductionPiS__param_1];
	cvta.to.global.u64 	%rd1, %rd4;
	mov.u32 	%r1, %tid.x;
	mov.u32 	%r4, %ntid.x;
	mov.u32 	%r5, %ctaid.x;
	mad.lo.s32 	%r2, %r4, %r5, %r1;
	mul.wide.s32 	%rd5, %r2, 4;
	add.s64 	%rd2, %rd1, %rd5;
	ld.global.u32 	%r6, [%rd2];
	shl.b32 	%r7, %r2, 2;
	mov.u32 	%r8, _ZZ13GPU_reductionPiS_E6vector;
	add.s32 	%r3, %r8, %r7;
	st.shared.u32 	[%r3], %r6;
	bar.sync 	0;
	setp.gt.u32 	%p1, %r1, 511;
	@%p1 bra 	$L__BB0_2;
	ld.shared.u32 	%r9, [%r3];
	ld.shared.u32 	%r10, [%r3+2048];
	add.s32 	%r11, %r10, %r9;
	st.shared.u32 	[%r3], %r11;
	bar.sync 	0;
$L__BB0_2:
	setp.gt.u32 	%p2, %r1, 255;
	@%p2 bra 	$L__BB0_4;
	ld.shared.u32 	%r12, [%r3];
	ld.shared.u32 	%r13, [%r3+1024];
	add.s32 	%r14, %r13, %r12;
	st.shared.u32 	[%r3], %r14;
	bar.sync 	0;
$L__BB0_4:
	setp.gt.u32 	%p3, %r1, 127;
	@%p3 bra 	$L__BB0_6;
	ld.shared.u32 	%r15, [%r3];
	ld.shared.u32 	%r16, [%r3+512];
	add.s32 	%r17, %r16, %r15;
	st.shared.u32 	[%r3], %r17;
	bar.sync 	0;
$L__BB0_6:
	setp.gt.u32 	%p4, %r1, 63;
	@%p4 bra 	$L__BB0_8;
	ld.shared.u32 	%r18, [%r3];
	ld.shared.u32 	%r19, [%r3+256];
	add.s32 	%r20, %r19, %r18;
	st.shared.u32 	[%r3], %r20;
	bar.sync 	0;
$L__BB0_8:
	setp.gt.u32 	%p5, %r1, 31;
	@%p5 bra 	$L__BB0_10;
	ld.shared.u32 	%r21, [%r3];
	ld.shared.u32 	%r22, [%r3+128];
	add.s32 	%r23, %r22, %r21;
	st.shared.u32 	[%r3], %r23;
	bar.sync 	0;
$L__BB0_10:
	setp.gt.u32 	%p6, %r1, 15;
	@%p6 bra 	$L__BB0_12;
	ld.shared.u32 	%r24, [%r3];
	ld.shared.u32 	%r25, [%r3+64];
	add.s32 	%r26, %r25, %r24;
	st.shared.u32 	[%r3], %r26;
	bar.sync 	0;
$L__BB0_12:
	setp.gt.u32 	%p7, %r1, 7;
	@%p7 bra 	$L__BB0_14;
	ld.shared.u32 	%r27, [%r3];
	ld.shared.u32 	%r28, [%r3+32];
	add.s32 	%r29, %r28, %r27;
	st.shared.u32 	[%r3], %r29;
	bar.sync 	0;
$L__BB0_14:
	setp.gt.u32 	%p8, %r1, 3;
	@%p8 bra 	$L__BB0_16;
	ld.shared.u32 	%r30, [%r3];
	ld.shared.u32 	%r31, [%r3+16];
	add.s32 	%r32, %r31, %r30;
	st.shared.u32 	[%r3], %r32;
	bar.sync 	0;
$L__BB0_16:
	setp.gt.u32 	%p9, %r1, 1;
	@%p9 bra 	$L__BB0_18;
	ld.shared.u32 	%r33, [%r3];
	ld.shared.u32 	%r34, [%r3+8];
	add.s32 	%r35, %r34, %r33;
	st.shared.u32 	[%r3], %r35;
	bar.sync 	0;
$L__BB0_18:
	setp.ne.s32 	%p10, %r1, 0;
	@%p10 bra 	$L__BB0_20;
	ld.shared.u32 	%r36, [%r3];
	ld.shared.u32 	%r37, [%r3+4];
	add.s32 	%r38, %r37, %r36;
	st.shared.u32 	[%r3], %r38;
	bar.sync 	0;
$L__BB0_20:
	setp.ne.s32 	%p11, %r1, 0;
	bar.sync 	0;
	@%p11 bra 	$L__BB0_22;
	ld.shared.u32 	%r39, [%r3];
	st.global.u32 	[%rd2], %r39;
	bar.sync 	0;
$L__BB0_22:
	setp.gt.s32 	%p12, %r2, 7;
	@%p12 bra 	$L__BB0_24;
	mul.wide.s32 	%rd6, %r2, 4092;
	add.s64 	%rd7, %rd2, %rd6;
	ld.global.u32 	%r40, [%rd7];
	st.global.u32 	[%rd2], %r40;
	bar.sync 	0;
$L__BB0_24:
	setp.gt.s32 	%p13, %r2, 3;
	@%p13 bra 	$L__BB0_26;
	ld.global.u32 	%r41, [%rd2+16];
	ld.global.u32 	%r42, [%rd2];
	add.s32 	%r43, %r42, %r41;
	st.global.u32 	[%rd2], %r43;
$L__BB0_26:
	setp.gt.s32 	%p14, %r2, 1;
	@%p14 bra 	$L__BB0_28;
	ld.global.u32 	%r44, [%rd2+8];
	ld.global.u32 	%r45, [%rd2];
	add.s32 	%r46, %r45, %r44;
	st.global.u32 	[%rd2], %r46;
$L__BB0_28:
	setp.gt.s32 	%p15, %r2, 0;
	@%p15 bra 	$L__BB0_30;
	ld.global.u32 	%r47, [%rd2+4];
	ld.global.u32 	%r48, [%rd2];
	add.s32 	%r49, %r48, %r47;
	st.global.u32 	[%rd2], %r49;
$L__BB0_30:
	bar.sync 	0;
	setp.ne.s32 	%p16, %r2, 0;
	@%p16 bra 	$L__BB0_32;
	ld.global.u32 	%r50, [%rd1];
	cvta.to.global.u64 	%rd8, %rd3;
	st.global.u32 	[%rd8], %r50;
$L__BB0_32:
	ret;

}


// ===== COMPILED SASS (sm_100) =====

	.target	sm_100

	.elftype	@"ET_EXEC"


//--------------------- .note.nv.tkinfo           --------------------------
	.section	.note.nv.tkinfo,"",@"SHT_NOTE"
	.sectionflags	@"SHF_NOTE_NV_TKINFO"
	.tkinfo
        /*0018*/ 	.word	0x00000002
        /*0030*/ 	.string	""
        /*0030*/ 	.string	"ptxas"
        /*0030*/ 	.string	"Cuda compilation tools, release 13.0, V13.0.88"
        /*0030*/ 	.string	"Build cuda_13.0.r13.0/compiler.36424714_0"
        /*0030*/ 	.string	"-arch sm_100 -m 64 "



//--------------------- .note.nv.cuinfo           --------------------------
	.section	.note.nv.cuinfo,"",@"SHT_NOTE"
	.sectionflags	@"SHF_NOTE_NV_CUINFO"
        /*0018*/ 	.short	0x0002
        /*001a*/ 	.short	0x0064
        /*001c*/ 	.short	0x0082
	.zero		2


//--------------------- .nv.info                  --------------------------
	.section	.nv.info,"",@"SHT_CUDA_INFO"
	.align	4


	//----- nvinfo : EIATTR_REGCOUNT
	.align		4
        /*0000*/ 	.byte	0x04, 0x2f
        /*0002*/ 	.short	(.L_1 - .L_0)
	.align		4
.L_0:
        /*0004*/ 	.word	index@(_Z13GPU_reductionPiS_)
        /*0008*/ 	.word	0x0000000e


	//----- nvinfo : EIATTR_FRAME_SIZE
	.align		4
.L_1:
        /*000c*/ 	.byte	0x04, 0x11
        /*000e*/ 	.short	(.L_3 - .L_2)
	.align		4
.L_2:
        /*0010*/ 	.word	index@(_Z13GPU_reductionPiS_)
        /*0014*/ 	.word	0x00000000


	//----- nvinfo : EIATTR_MIN_STACK_SIZE
	.align		4
.L_3:
        /*0018*/ 	.byte	0x04, 0x12
        /*001a*/ 	.short	(.L_5 - .L_4)
	.align		4
.L_4:
        /*001c*/ 	.word	index@(_Z13GPU_reductionPiS_)
        /*0020*/ 	.word	0x00000000
.L_5:


//--------------------- .nv.compat                --------------------------
	.section	.nv.compat,"",@"SHT_CUDA_COMPAT_INFO"
	.align	4
        /*0000*/ 	.byte	0x02, 0x09, 0x00, 0x00, 0x02, 0x02, 0x01, 0x00, 0x02, 0x05, 0x05, 0x00, 0x03, 0x07, 0x01, 0x01
        /*0010*/ 	.byte	0x02, 0x03, 0x00, 0x00, 0x02, 0x06, 0x01, 0x00, 0x04, 0x0b, 0x08, 0x00, 0x09, 0x00, 0x00, 0x00
        /*0020*/ 	.byte	0x00, 0x00, 0x00, 0x00


//--------------------- .nv.info._Z13GPU_reductionPiS_ --------------------------
	.section	.nv.info._Z13GPU_reductionPiS_,"",@"SHT_CUDA_INFO"
	.sectionflags	@""
	.align	4


	//----- nvinfo : EIATTR_CUDA_API_VERSION
	.align		4
        /*0000*/ 	.byte	0x04, 0x37
        /*0002*/ 	.short	(.L_7 - .L_6)
.L_6:
        /*0004*/ 	.word	0x00000082


	//----- nvinfo : EIATTR_KPARAM_INFO
	.align		4
.L_7:
        /*0008*/ 	.byte	0x04, 0x17
        /*000a*/ 	.short	(.L_9 - .L_8)
.L_8:
        /*000c*/ 	.word	0x00000000
        /*0010*/ 	.short	0x0001
        /*0012*/ 	.short	0x0008
        /*0014*/ 	.byte	0x00, 0xf5, 0x21, 0x00


	//----- nvinfo : EIATTR_KPARAM_INFO
	.align		4
.L_9:
        /*0018*/ 	.byte	0x04, 0x17
        /*001a*/ 	.short	(.L_11 - .L_10)
.L_10:
        /*001c*/ 	.word	0x00000000
        /*0020*/ 	.short	0x0000
        /*0022*/ 	.short	0x0000
        /*0024*/ 	.byte	0x00, 0xf5, 0x21, 0x00


	//----- nvinfo : EIATTR_SPARSE_MMA_MASK
	.align		4
.L_11:
        /*0028*/ 	.byte	0x03, 0x50
        /*002a*/ 	.short	0x0000


	//----- nvinfo : EIATTR_MAXREG_COUNT
	.align		4
        /*002c*/ 	.byte	0x03, 0x1b
        /*002e*/ 	.short	0x00ff


	//----- nvinfo : EIATTR_NUM_BARRIERS
	.align		4
        /*0030*/ 	.byte	0x02, 0x4c
        /*0032*/ 	.byte	0x01
	.zero		1


	//----- nvinfo : EIATTR_MERCURY_ISA_VERSION
	.align		4
        /*0034*/ 	.byte	0x03, 0x5f
        /*0036*/ 	.short	0x0101


	//----- nvinfo : EIATTR_VRC_CTA_INIT_COUNT
	.align		4
        /*0038*/ 	.byte	0x02, 0x4a
	.zero		1
	.zero		1


	//----- nvinfo : EIATTR_EXIT_INSTR_OFFSETS
	.align		4
        /*003c*/ 	.byte	0x04, 0x1c
        /*003e*/ 	.short	(.L_13 - .L_12)


	//   ....[0]....
.L_12:
        /*0040*/ 	.word	0x000006f0


	//   ....[1]....
        /*0044*/ 	.word	0x00000740


	//----- nvinfo : EIATTR_CRS_STACK_SIZE
	.align		4
.L_13:
        /*0048*/ 	.byte	0x04, 0x1e
        /*004a*/ 	.short	(.L_15 - .L_14)
.L_14:
        /*004c*/ 	.word	0x00000000


	//----- nvinfo : EIATTR_CBANK_PARAM_SIZE
	.align		4
.L_15:
        /*0050*/ 	.byte	0x03, 0x19
        /*0052*/ 	.short	0x0010


	//----- nvinfo : EIATTR_PARAM_CBANK
	.align		4
        /*0054*/ 	.byte	0x04, 0x0a
        /*0056*/ 	.short	(.L_17 - .L_16)
	.align		4
.L_16:
        /*0058*/ 	.word	index@(.nv.constant0._Z13GPU_reductionPiS_)
        /*005c*/ 	.short	0x0380
        /*005e*/ 	.short	0x0010


	//----- nvinfo : EIATTR_SW_WAR
	.align		4
.L_17:
        /*0060*/ 	.byte	0x04, 0x36
        /*0062*/ 	.short	(.L_19 - .L_18)
.L_18:
        /*0064*/ 	.word	0x00000008
.L_19:


//--------------------- .nv.callgraph             --------------------------
	.section	.nv.callgraph,"",@"SHT_CUDA_CALLGRAPH"
	.align	4
	.sectionentsize	8
	.align		4
        /*0000*/ 	.word	0x00000000
	.align		4
        /*0004*/ 	.word	0xffffffff
	.align		4
        /*0008*/ 	.word	0x00000000
	.align		4
        /*000c*/ 	.word	0xfffffffe
	.align		4
        /*0010*/ 	.word	0x00000000
	.align		4
        /*0014*/ 	.word	0xfffffffd
	.align		4
        /*0018*/ 	.word	0x00000000
	.align		4
        /*001c*/ 	.word	0xfffffffc


//--------------------- .text._Z13GPU_reductionPiS_ --------------------------
	.section	.text._Z13GPU_reductionPiS_,"ax",@progbits
	.align	128
        .global         _Z13GPU_reductionPiS_
        .type           _Z13GPU_reductionPiS_,@function
        .size           _Z13GPU_reductionPiS_,(.L_x_7 - _Z13GPU_reductionPiS_)
        .other          _Z13GPU_reductionPiS_,@"STO_CUDA_ENTRY STV_DEFAULT"
_Z13GPU_reductionPiS_:
.text._Z13GPU_reductionPiS_:
[----:B------:R-:W-:Y:S01]  /*0000*/  LDC R1, c[0x0][0x37c] ;  /* 0x0000df00ff017b82 */ /* 0x000fe20000000800 */
[----:B------:R-:W0:Y:S07]  /*0010*/  S2R R0, SR_TID.X ;  /* 0x0000000000007919 */ /* 0x000e2e0000002100 */
[----:B------:R-:W1:Y:S01]  /*0020*/  LDC.64 R2, c[0x0][0x380] ;  /* 0x0000e000ff027b82 */ /* 0x000e620000000a00 */
[----:B------:R-:W0:Y:S01]  /*0030*/  LDCU UR4, c[0x0][0x360] ;  /* 0x00006c00ff0477ac */ /* 0x000e220008000800 */
[----:B------:R-:W0:Y:S01]  /*0040*/  S2R R5, SR_CTAID.X ;  /* 0x0000000000057919 */ /* 0x000e220000002500 */
[----:B------:R-:W2:Y:S01]  /*0050*/  LDCU.64 UR6, c[0x0][0x358] ;  /* 0x00006b00ff0677ac */ /* 0x000ea20008000a00 */
[----:B0-----:R-:W-:-:S04]  /*0060*/  IMAD R5, R5, UR4, R0 ;  /* 0x0000000405057c24 */ /* 0x001fc8000f8e0200 */
[----:B-1----:R-:W-:-:S05]  /*0070*/  IMAD.WIDE R2, R5, 0x4, R2 ;  /* 0x0000000405027825 */ /* 0x002fca00078e0202 */
[----:B--2---:R-:W2:Y:S01]  /*0080*/  LDG.E R7, desc[UR6][R2.64] ;  /* 0x0000000602077981 */ /* 0x004ea2000c1e1900 */
[----:B------:R-:W0:Y:S01]  /*0090*/  S2UR UR5, SR_CgaCtaId ;  /* 0x00000000000579c3 */ /* 0x000e220000008800 */
[----:B------:R-:W-:Y:S01]  /*00a0*/  UMOV UR4, 0x400 ;  /* 0x0000040000047882 */ /* 0x000fe20000000000 */
[C---:B------:R-:W-:Y:S02]  /*00b0*/  ISETP.GT.U32.AND P0, PT, R0.reuse, 0x1ff, PT ;  /* 0x000001ff0000780c */ /* 0x040fe40003f04070 */
[C---:B------:R-:W-:Y:S02]  /*00c0*/  ISETP.GT.U32.AND P1, PT, R0.reuse, 0xff, PT ;  /* 0x000000ff0000780c */ /* 0x040fe40003f24070 */
[----:B------:R-:W-:Y:S02]  /*00d0*/  ISETP.GT.U32.AND P2, PT, R0, 0x1, PT ;  /* 0x000000010000780c */ /* 0x000fe40003f44070 */
[C---:B------:R-:W-:Y:S02]  /*00e0*/  ISETP.GT.AND P3, PT, R5.reuse, 0x1, PT ;  /* 0x000000010500780c */ /* 0x040fe40003f64270 */
[----:B------:R-:W-:-:S02]  /*00f0*/  ISETP.GT.AND P4, PT, R5, RZ, PT ;  /* 0x000000ff0500720c */ /* 0x000fc40003f84270 */
[----:B------:R-:W-:Y:S01]  /*0100*/  ISETP.NE.AND P5, PT, R5, RZ, PT ;  /* 0x000000ff0500720c */ /* 0x000fe20003fa5270 */
[----:B0-----:R-:W-:-:S06]  /*0110*/  ULEA UR4, UR5, UR4, 0x18 ;  /* 0x0000000405047291 */ /* 0x001fcc000f8ec0ff */
[----:B------:R-:W-:-:S05]  /*0120*/  LEA R4, R5, UR4, 0x2 ;  /* 0x0000000405047c11 */ /* 0x000fca000f8e10ff */
[----:B--2---:R-:W-:Y:S01]  /*0130*/  STS [R4], R7 ;  /* 0x0000000704007388 */ /* 0x004fe20000000800 */
[----:B------:R-:W-:Y:S06]  /*0140*/  BAR.SYNC.DEFER_BLOCKING 0x0 ;  /* 0x0000000000007b1d */ /* 0x000fec0000010000 */
[----:B------:R-:W-:Y:S04]  /*0150*/  @!P0 LDS R6, [R4] ;  /* 0x0000000004068984 */ /* 0x000fe80000000800 */
[----:B------:R-:W0:Y:S02]  /*0160*/  @!P0 LDS R9, [R4+0x800] ;  /* 0x0008000004098984 */ /* 0x000e240000000800 */
[----:B0-----:R-:W-:-:S05]  /*0170*/  @!P0 IMAD.IADD R9, R6, 0x1, R9 ;  /* 0x0000000106098824 */ /* 0x001fca00078e0209 */
[----:B------:R-:W-:Y:S01]  /*0180*/  @!P0 STS [R4], R9 ;  /* 0x0000000904008388 */ /* 0x000fe20000000800 */
[----:B------:R-:W-:Y:S01]  /*0190*/  @!P0 BAR.SYNC.DEFER_BLOCKING 0x0 ;  /* 0x0000000000008b1d */ /* 0x000fe20000010000 */
[----:B------:R-:W-:-:S05]  /*01a0*/  ISETP.GT.U32.AND P0, PT, R0, 0x7f, PT ;  /* 0x0000007f0000780c */ /* 0x000fca0003f04070 */
        /* <DEDUP_REMOVED lines=35> */
[----:B------:R-:W-:-:S05]  /*03e0*/  ISETP.NE.AND P0, PT, R0, RZ, PT ;  /* 0x000000ff0000720c */ /* 0x000fca0003f05270 */
[----:B------:R-:W-:Y:S04]  /*03f0*/  @!P1 LDS R6, [R4] ;  /* 0x0000000004069984 */ /* 0x000fe80000000800 */
[----:B------:R-:W0:Y:S02]  /*0400*/  @!P1 LDS R11, [R4+0x10] ;  /* 0x00001000040b9984 */ /* 0x000e240000000800 */
[----:B0-----:R-:W-:-:S05]  /*0410*/  @!P1 IMAD.IADD R11, R6, 0x1, R11 ;  /* 0x00000001060b9824 */ /* 0x001fca00078e020b */
[----:B------:R-:W-:Y:S01]  /*0420*/  @!P1 STS [R4], R11 ;  /* 0x0000000b04009388 */ /* 0x000fe20000000800 */
[----:B------:R-:W-:Y:S01]  /*0430*/  @!P1 BAR.SYNC.DEFER_BLOCKING 0x0 ;  /* 0x0000000000009b1d */ /* 0x000fe20000010000 */
[----:B------:R-:W-:-:S05]  /*0440*/  ISETP.GT.AND P1, PT, R5, 0x7, PT ;  /* 0x000000070500780c */ /* 0x000fca0003f24270 */
        /* <DEDUP_REMOVED lines=10> */
[----:B------:R-:W-:Y:S08]  /*04f0*/  @!P0 BAR.SYNC.DEFER_BLOCKING 0x0 ;  /* 0x0000000000008b1d */ /* 0x000ff00000010000 */
[----:B------:R-:W-:Y:S06]  /*0500*/  BAR.SYNC.DEFER_BLOCKING 0x0 ;  /* 0x0000000000007b1d */ /* 0x000fec0000010000 */
[----:B------:R-:W0:Y:S04]  /*0510*/  @!P0 LDS R11, [R4] ;  /* 0x00000000040b8984 */ /* 0x000e280000000800 */
[----:B0-----:R0:W-:Y:S01]  /*0520*/  @!P0 STG.E desc[UR6][R2.64], R11 ;  /* 0x0000000b02008986 */ /* 0x0011e2000c101906 */
[----:B------:R-:W-:Y:S06]  /*0530*/  @!P0 BAR.SYNC.DEFER_BLOCKING 0x0 ;  /* 0x0000000000008b1d */ /* 0x000fec0000010000 */
[----:B------:R-:W-:Y:S05]  /*0540*/  @P1 BRA `(.L_x_0) ;  /* 0x0000000000141947 */ /* 0x000fea0003800000 */
[----:B------:R-:W-:-:S06]  /*0550*/  IMAD.WIDE R4, R5, 0xffc, R2 ;  /* 0x00000ffc05047825 */ /* 0x000fcc00078e0202 */
[----:B------:R-:W2:Y:S01]  /*0560*/  LDG.E R5, desc[UR6][R4.64] ;  /* 0x0000000604057981 */ /* 0x000ea2000c1e1900 */
[----:B------:R-:W-:Y:S05]  /*0570*/  WARPSYNC.ALL ;  /* 0x0000000000007948 */ /* 0x000fea0003800000 */
[----:B--2---:R1:W-:Y:S01]  /*0580*/  STG.E desc[UR6][R2.64], R5 ;  /* 0x0000000502007986 */ /* 0x0043e2000c101906 */
[----:B------:R-:W-:Y:S06]  /*0590*/  BAR.SYNC.DEFER_BLOCKING 0x0 ;  /* 0x0000000000007b1d */ /* 0x000fec0000010000 */
.L_x_0:
[----:B------:R-:W-:Y:S04]  /*05a0*/  BSSY.RECONVERGENT B0, `(.L_x_1) ;  /* 0x0000006000007945 */ /* 0x000fe80003800200 */
[----:B------:R-:W-:Y:S05]  /*05b0*/  @P2 BRA `(.L_x_2) ;  /* 0x0000000000102947 */ /* 0x000fea0003800000 */
[----:B------:R-:W2:Y:S04]  /*05c0*/  LDG.E R0, desc[UR6][R2.64+0x10] ;  /* 0x0000100602007981 */ /* 0x000ea8000c1e1900 */
[----:B-1----:R-:W2:Y:S02]  /*05d0*/  LDG.E R5, desc[UR6][R2.64] ;  /* 0x0000000602057981 */ /* 0x002ea4000c1e1900 */
[----:B--2---:R-:W-:-:S05]  /*05e0*/  IMAD.IADD R5, R0, 0x1, R5 ;  /* 0x0000000100057824 */ /* 0x004fca00078e0205 */
[----:B------:R2:W-:Y:S02]  /*05f0*/  STG.E desc[UR6][R2.64], R5 ;  /* 0x0000000502007986 */ /* 0x0005e4000c101906 */
.L_x_2:
[----:B------:R-:W-:Y:S05]  /*0600*/  BSYNC.RECONVERGENT B0 ;  /* 0x0000000000007941 */ /* 0x000fea0003800200 */
.L_x_1:
[----:B------:R-:W-:Y:S04]  /*0610*/  BSSY.RECONVERGENT B0, `(.L_x_3) ;  /* 0x0000006000007945 */ /* 0x000fe80003800200 */
[----:B------:R-:W-:Y:S05]  /*0620*/  @P3 BRA `(.L_x_4) ;  /* 0x0000000000103947 */ /* 0x000fea0003800000 */
[----:B------:R-:W3:Y:S04]  /*0630*/  LDG.E R0, desc[UR6][R2.64+0x8] ;  /* 0x0000080602007981 */ /* 0x000ee8000c1e1900 */
[----:B-12---:R-:W3:Y:S02]  /*0640*/  LDG.E R5, desc[UR6][R2.64] ;  /* 0x0000000602057981 */ /* 0x006ee4000c1e1900 */
[----:B---3--:R-:W-:-:S05]  /*0650*/  IMAD.IADD R5, R0, 0x1, R5 ;  /* 0x0000000100057824 */ /* 0x008fca00078e0205 */
[----:B------:R3:W-:Y:S02]  /*0660*/  STG.E desc[UR6][R2.64], R5 ;  /* 0x0000000502007986 */ /* 0x0007e4000c101906 */
.L_x_4:
[----:B------:R-:W-:Y:S05]  /*0670*/  BSYNC.RECONVERGENT B0 ;  /* 0x0000000000007941 */ /* 0x000fea0003800200 */
.L_x_3:
[----:B------:R-:W-:Y:S05]  /*0680*/  @P4 BRA `(.L_x_5) ;  /* 0x0000000000104947 */ /* 0x000fea0003800000 */
[----:B------:R-:W4:Y:S04]  /*0690*/  LDG.E R0, desc[UR6][R2.64+0x4] ;  /* 0x0000040602007981 */ /* 0x000f28000c1e1900 */
[----:B-123--:R-:W4:Y:S02]  /*06a0*/  LDG.E R5, desc[UR6][R2.64] ;  /* 0x0000000602057981 */ /* 0x00ef24000c1e1900 */
[----:B----4-:R-:W-:-:S05]  /*06b0*/  IMAD.IADD R5, R0, 0x1, R5 ;  /* 0x0000000100057824 */ /* 0x010fca00078e0205 */
[----:B------:R4:W-:Y:S02]  /*06c0*/  STG.E desc[UR6][R2.64], R5 ;  /* 0x0000000502007986 */ /* 0x0009e4000c101906 */
.L_x_5:
[----:B------:R-:W-:Y:S05]  /*06d0*/  WARPSYNC.ALL ;  /* 0x0000000000007948 */ /* 0x000fea0003800000 */
[----:B------:R-:W-:Y:S06]  /*06e0*/  BAR.SYNC.DEFER_BLOCKING 0x0 ;  /* 0x0000000000007b1d */ /* 0x000fec0000010000 */
[----:B------:R-:W-:Y:S05]  /*06f0*/  @P5 EXIT ;  /* 0x000000000000594d */ /* 0x000fea0003800000 */
[----:B01234-:R-:W0:Y:S02]  /*0700*/  LDC.64 R2, c[0x0][0x380] ;  /* 0x0000e000ff027b82 */ /* 0x01fe240000000a00 */
[----:B0-----:R-:W2:Y:S06]  /*0710*/  LDG.E R3, desc[UR6][R2.64] ;  /* 0x0000000602037981 */ /* 0x001eac000c1e1900 */
[----:B------:R-:W2:Y:S02]  /*0720*/  LDC.64 R4, c[0x0][0x388] ;  /* 0x0000e200ff047b82 */ /* 0x000ea40000000a00 */
[----:B--2---:R-:W-:Y:S01]  /*0730*/  STG.E desc[UR6][R4.64], R3 ;  /* 0x0000000304007986 */ /* 0x004fe2000c101906 */
[----:B------:R-:W-:Y:S05]  /*0740*/  EXIT ;  /* 0x000000000000794d */ /* 0x000fea0003800000 */
.L_x_6:
[----:B------:R-:W-:-:S00]  /*0750*/  BRA `(.L_x_6) ;  /* 0xfffffffc00fc7947 */ /* 0x000fc0000383ffff */
[----:B------:R-:W-:-:S00]  /*0760*/  NOP ;  /* 0x0000000000007918 */ /* 0x000fc00000000000 */
        /* <DEDUP_REMOVED lines=9> */
.L_x_7:


//--------------------- .nv.shared._Z13GPU_reductionPiS_ --------------------------
	.section	.nv.shared._Z13GPU_reductionPiS_,"aw",@nobits
	.sectionflags	@""
	.align	4
.nv.shared._Z13GPU_reductionPiS_:
	.zero		33792


//--------------------- .nv.shared.reserved.0     --------------------------
	.section	.nv.shared.reserved.0,"aw",@nobits
	.weak		__nv_reservedSMEM_offset_0_alias
	.size		__nv_reservedSMEM_offset_0_alias, 0, 64
	.other		__nv_reservedSMEM_offset_0_alias,@"STO_CUDA_RESERVED_SHARED STV_DEFAULT"
__nv_reservedSMEM_offset_0_alias:
	.zero		0
	.zero		64


//--------------------- .nv.constant0._Z13GPU_reductionPiS_ --------------------------
	.section	.nv.constant0._Z13GPU_reductionPiS_,"a",@progbits
	.sectionflags	@""
	.align	4
.nv.constant0._Z13GPU_reductionPiS_:
	.zero		912


//--------------------- SYMBOLS --------------------------

	.type		.nv.reservedSmem.offset0,@object
	.size		.nv.reservedSmem.offset0,0x4
	.type		.nv.reservedSmem.cap,@object
	.size		.nv.reservedSmem.cap,0x4
